//
// Generated by NVIDIA NVVM Compiler
//
// Compiler Build ID: CL-36424714
// Cuda compilation tools, release 13.0, V13.0.88
// Based on NVVM 20.0.0
//

.version 9.0
.target sm_100
.address_size 64

	// .globl	applyFilter

.visible .entry applyFilter(
	.param .u64 .ptr .align 1 applyFilter_param_0,
	.param .u64 .ptr .align 1 applyFilter_param_1,
	.param .u32 applyFilter_param_2,
	.param .u32 applyFilter_param_3,
	.param .u32 applyFilter_param_4
)
{
	.reg .pred 	%p<23>;
	.reg .b16 	%rs<5>;
	.reg .b32 	%r<246>;
	.reg .b64 	%rd<91>;

	ld.param.u64 	%rd3, [applyFilter_param_0];
	ld.param.u64 	%rd4, [applyFilter_param_1];
	ld.param.u32 	%r41, [applyFilter_param_2];
	ld.param.u32 	%r42, [applyFilter_param_3];
	ld.param.u32 	%r43, [applyFilter_param_4];
	cvta.to.global.u64 	%rd1, %rd4;
	cvta.to.global.u64 	%rd2, %rd3;
	mov.u32 	%r44, %tid.y;
	mov.u32 	%r45, %ctaid.y;
	mov.u32 	%r46, %ntid.y;
	mad.lo.s32 	%r1, %r45, %r46, %r44;
	mov.u32 	%r47, %tid.x;
	mov.u32 	%r48, %ctaid.x;
	mov.u32 	%r49, %ntid.x;
	mad.lo.s32 	%r2, %r48, %r49, %r47;
	setp.ge.u32 	%p3, %r1, %r42;
	setp.ge.u32 	%p4, %r2, %r41;
	or.pred  	%p5, %p4, %p3;
	@%p5 bra 	$L__BB0_21;
	mov.pred 	%p22, 0;
	setp.eq.s32 	%p7, %r43, 3;
	@%p7 bra 	$L__BB0_4;
	setp.ne.s32 	%p8, %r43, 1;
	@%p8 bra 	$L__BB0_6;
	mad.lo.s32 	%r51, %r41, %r1, %r2;
	cvt.u64.u32 	%rd5, %r51;
	add.s64 	%rd6, %rd2, %rd5;
	ld.global.u8 	%rs1, [%rd6];
	add.s64 	%rd7, %rd1, %rd5;
	st.global.u8 	[%rd7], %rs1;
	bra.uni 	$L__BB0_21;
$L__BB0_4:
	setp.eq.s32 	%p10, %r1, 0;
	@%p10 bra 	$L__BB0_6;
	add.s32 	%r50, %r42, -1;
	setp.lt.u32 	%p22, %r1, %r50;
$L__BB0_6:
	setp.eq.s32 	%p11, %r2, 0;
	not.pred 	%p12, %p22;
	or.pred  	%p13, %p11, %p12;
	add.s32 	%r3, %r41, -1;
	setp.ge.u32 	%p14, %r2, %r3;
	or.pred  	%p15, %p14, %p13;
	@%p15 bra 	$L__BB0_8;
	mad.lo.s32 	%r52, %r41, %r1, %r2;
	add.s32 	%r53, %r52, 1;
	add.s32 	%r54, %r53, %r41;
	cvt.u64.u32 	%rd8, %r54;
	add.s64 	%rd9, %rd2, %rd8;
	ld.global.u8 	%r55, [%rd9];
	cvt.u64.u32 	%rd10, %r53;
	add.s64 	%rd11, %rd2, %rd10;
	ld.global.u8 	%r56, [%rd11];
	add.s32 	%r57, %r56, %r55;
	sub.s32 	%r58, %r53, %r41;
	cvt.u64.u32 	%rd12, %r58;
	add.s64 	%rd13, %rd2, %rd12;
	ld.global.u8 	%r59, [%rd13];
	add.s32 	%r60, %r57, %r59;
	add.s32 	%r61, %r54, -1;
	cvt.u64.u32 	%rd14, %r61;
	add.s64 	%rd15, %rd2, %rd14;
	ld.global.u8 	%r62, [%rd15];
	add.s32 	%r63, %r60, %r62;
	cvt.u64.u32 	%rd16, %r52;
	add.s64 	%rd17, %rd2, %rd16;
	ld.global.u8 	%r64, [%rd17];
	add.s32 	%r65, %r63, %r64;
	sub.s32 	%r66, %r52, %r41;
	cvt.u64.u32 	%rd18, %r66;
	add.s64 	%rd19, %rd2, %rd18;
	ld.global.u8 	%r67, [%rd19];
	add.s32 	%r68, %r65, %r67;
	add.s32 	%r69, %r52, -1;
	add.s32 	%r70, %r54, -2;
	cvt.u64.u32 	%rd20, %r70;
	add.s64 	%rd21, %rd2, %rd20;
	ld.global.u8 	%r71, [%rd21];
	add.s32 	%r72, %r68, %r71;
	cvt.u64.u32 	%rd22, %r69;
	add.s64 	%rd23, %rd2, %rd22;
	ld.global.u8 	%r73, [%rd23];
	add.s32 	%r74, %r72, %r73;
	sub.s32 	%r75, %r69, %r41;
	cvt.u64.u32 	%rd24, %r75;
	add.s64 	%rd25, %rd2, %rd24;
	ld.global.u8 	%r76, [%rd25];
	add.s32 	%r77, %r74, %r76;
	cvt.u16.u32 	%rs2, %r77;
	mul.hi.u16 	%rs3, %rs2, -7281;
	shr.u16 	%rs4, %rs3, 3;
	add.s64 	%rd26, %rd1, %rd16;
	st.global.u8 	[%rd26], %rs4;
$L__BB0_8:
	shr.u32 	%r4, %r43, 1;
	neg.s32 	%r5, %r4;
	add.s32 	%r6, %r42, -1;
	and.b32  	%r7, %r43, -2;
	and.b32  	%r8, %r43, 14;
	and.b32  	%r9, %r43, 6;
	and.b32  	%r10, %r43, 2;
	sub.s32 	%r11, 7, %r4;
	sub.s32 	%r12, %r2, %r4;
	and.b32  	%r79, %r43, -16;
	neg.s32 	%r13, %r79;
	mov.b32 	%r240, 0;
	mov.u32 	%r233, %r5;
$L__BB0_9:
	setp.lt.u32 	%p16, %r7, 15;
	add.s32 	%r80, %r233, %r1;
	min.u32 	%r81, %r6, %r80;
	mul.lo.s32 	%r16, %r81, %r41;
	mov.u32 	%r241, %r5;
	@%p16 bra 	$L__BB0_13;
	mov.u32 	%r235, %r13;
	mov.u32 	%r236, %r12;
	mov.u32 	%r237, %r11;
$L__BB0_11:
	.pragma "nounroll";
	min.u32 	%r82, %r3, %r236;
	add.s32 	%r83, %r82, %r16;
	cvt.u64.u32 	%rd27, %r83;
	add.s64 	%rd28, %rd2, %rd27;
	ld.global.u8 	%r84, [%rd28];
	add.s32 	%r85, %r240, %r84;
	add.s32 	%r86, %r236, 1;
	min.u32 	%r87, %r3, %r86;
	add.s32 	%r88, %r87, %r16;
	cvt.u64.u32 	%rd29, %r88;
	add.s64 	%rd30, %rd2, %rd29;
	ld.global.u8 	%r89, [%rd30];
	add.s32 	%r90, %r85, %r89;
	add.s32 	%r91, %r236, 2;
	min.u32 	%r92, %r3, %r91;
	add.s32 	%r93, %r92, %r16;
	cvt.u64.u32 	%rd31, %r93;
	add.s64 	%rd32, %rd2, %rd31;
	ld.global.u8 	%r94, [%rd32];
	add.s32 	%r95, %r90, %r94;
	add.s32 	%r96, %r236, 3;
	min.u32 	%r97, %r3, %r96;
	add.s32 	%r98, %r97, %r16;
	cvt.u64.u32 	%rd33, %r98;
	add.s64 	%rd34, %rd2, %rd33;
	ld.global.u8 	%r99, [%rd34];
	add.s32 	%r100, %r95, %r99;
	add.s32 	%r101, %r236, 4;
	min.u32 	%r102, %r3, %r101;
	add.s32 	%r103, %r102, %r16;
	cvt.u64.u32 	%rd35, %r103;
	add.s64 	%rd36, %rd2, %rd35;
	ld.global.u8 	%r104, [%rd36];
	add.s32 	%r105, %r100, %r104;
	add.s32 	%r106, %r236, 5;
	min.u32 	%r107, %r3, %r106;
	add.s32 	%r108, %r107, %r16;
	cvt.u64.u32 	%rd37, %r108;
	add.s64 	%rd38, %rd2, %rd37;
	ld.global.u8 	%r109, [%rd38];
	add.s32 	%r110, %r105, %r109;
	add.s32 	%r111, %r236, 6;
	min.u32 	%r112, %r3, %r111;
	add.s32 	%r113, %r112, %r16;
	cvt.u64.u32 	%rd39, %r113;
	add.s64 	%rd40, %rd2, %rd39;
	ld.global.u8 	%r114, [%rd40];
	add.s32 	%r115, %r110, %r114;
	add.s32 	%r116, %r236, 7;
	min.u32 	%r117, %r3, %r116;
	add.s32 	%r118, %r117, %r16;
	cvt.u64.u32 	%rd41, %r118;
	add.s64 	%rd42, %rd2, %rd41;
	ld.global.u8 	%r119, [%rd42];
	add.s32 	%r120, %r115, %r119;
	add.s32 	%r121, %r236, 8;
	min.u32 	%r122, %r3, %r121;
	add.s32 	%r123, %r122, %r16;
	cvt.u64.u32 	%rd43, %r123;
	add.s64 	%rd44, %rd2, %rd43;
	ld.global.u8 	%r124, [%rd44];
	add.s32 	%r125, %r120, %r124;
	add.s32 	%r126, %r236, 9;
	min.u32 	%r127, %r3, %r126;
	add.s32 	%r128, %r127, %r16;
	cvt.u64.u32 	%rd45, %r128;
	add.s64 	%rd46, %rd2, %rd45;
	ld.global.u8 	%r129, [%rd46];
	add.s32 	%r130, %r125, %r129;
	add.s32 	%r131, %r236, 10;
	min.u32 	%r132, %r3, %r131;
	add.s32 	%r133, %r132, %r16;
	cvt.u64.u32 	%rd47, %r133;
	add.s64 	%rd48, %rd2, %rd47;
	ld.global.u8 	%r134, [%rd48];
	add.s32 	%r135, %r130, %r134;
	add.s32 	%r136, %r236, 11;
	min.u32 	%r137, %r3, %r136;
	add.s32 	%r138, %r137, %r16;
	cvt.u64.u32 	%rd49, %r138;
	add.s64 	%rd50, %rd2, %rd49;
	ld.global.u8 	%r139, [%rd50];
	add.s32 	%r140, %r135, %r139;
	add.s32 	%r141, %r236, 12;
	min.u32 	%r142, %r3, %r141;
	add.s32 	%r143, %r142, %r16;
	cvt.u64.u32 	%rd51, %r143;
	add.s64 	%rd52, %rd2, %rd51;
	ld.global.u8 	%r144, [%rd52];
	add.s32 	%r145, %r140, %r144;
	add.s32 	%r146, %r236, 13;
	min.u32 	%r147, %r3, %r146;
	add.s32 	%r148, %r147, %r16;
	cvt.u64.u32 	%rd53, %r148;
	add.s64 	%rd54, %rd2, %rd53;
	ld.global.u8 	%r149, [%rd54];
	add.s32 	%r150, %r145, %r149;
	add.s32 	%r151, %r236, 14;
	min.u32 	%r152, %r3, %r151;
	add.s32 	%r153, %r152, %r16;
	cvt.u64.u32 	%rd55, %r153;
	add.s64 	%rd56, %rd2, %rd55;
	ld.global.u8 	%r154, [%rd56];
	add.s32 	%r155, %r150, %r154;
	add.s32 	%r156, %r236, 15;
	min.u32 	%r157, %r3, %r156;
	add.s32 	%r158, %r157, %r16;
	cvt.u64.u32 	%rd57, %r158;
	add.s64 	%rd58, %rd2, %rd57;
	ld.global.u8 	%r159, [%rd58];
	add.s32 	%r240, %r155, %r159;
	add.s32 	%r237, %r237, 16;
	add.s32 	%r236, %r236, 16;
	add.s32 	%r235, %r235, 16;
	setp.ne.s32 	%p17, %r235, 0;
	@%p17 bra 	$L__BB0_11;
	add.s32 	%r241, %r237, -7;
$L__BB0_13:
	setp.lt.u32 	%p18, %r8, 7;
	@%p18 bra 	$L__BB0_15;
	add.s32 	%r160, %r241, %r2;
	min.u32 	%r161, %r3, %r160;
	add.s32 	%r162, %r161, %r16;
	cvt.u64.u32 	%rd59, %r162;
	add.s64 	%rd60, %rd2, %rd59;
	ld.global.u8 	%r163, [%rd60];
	add.s32 	%r164, %r240, %r163;
	add.s32 	%r165, %r160, 1;
	min.u32 	%r166, %r3, %r165;
	add.s32 	%r167, %r166, %r16;
	cvt.u64.u32 	%rd61, %r167;
	add.s64 	%rd62, %rd2, %rd61;
	ld.global.u8 	%r168, [%rd62];
	add.s32 	%r169, %r164, %r168;
	add.s32 	%r170, %r160, 2;
	min.u32 	%r171, %r3, %r170;
	add.s32 	%r172, %r171, %r16;
	cvt.u64.u32 	%rd63, %r172;
	add.s64 	%rd64, %rd2, %rd63;
	ld.global.u8 	%r173, [%rd64];
	add.s32 	%r174, %r169, %r173;
	add.s32 	%r175, %r160, 3;
	min.u32 	%r176, %r3, %r175;
	add.s32 	%r177, %r176, %r16;
	cvt.u64.u32 	%rd65, %r177;
	add.s64 	%rd66, %rd2, %rd65;
	ld.global.u8 	%r178, [%rd66];
	add.s32 	%r179, %r174, %r178;
	add.s32 	%r180, %r160, 4;
	min.u32 	%r181, %r3, %r180;
	add.s32 	%r182, %r181, %r16;
	cvt.u64.u32 	%rd67, %r182;
	add.s64 	%rd68, %rd2, %rd67;
	ld.global.u8 	%r183, [%rd68];
	add.s32 	%r184, %r179, %r183;
	add.s32 	%r185, %r160, 5;
	min.u32 	%r186, %r3, %r185;
	add.s32 	%r187, %r186, %r16;
	cvt.u64.u32 	%rd69, %r187;
	add.s64 	%rd70, %rd2, %rd69;
	ld.global.u8 	%r188, [%rd70];
	add.s32 	%r189, %r184, %r188;
	add.s32 	%r190, %r160, 6;
	min.u32 	%r191, %r3, %r190;
	add.s32 	%r192, %r191, %r16;
	cvt.u64.u32 	%rd71, %r192;
	add.s64 	%rd72, %rd2, %rd71;
	ld.global.u8 	%r193, [%rd72];
	add.s32 	%r194, %r189, %r193;
	add.s32 	%r195, %r160, 7;
	min.u32 	%r196, %r3, %r195;
	add.s32 	%r197, %r196, %r16;
	cvt.u64.u32 	%rd73, %r197;
	add.s64 	%rd74, %rd2, %rd73;
	ld.global.u8 	%r198, [%rd74];
	add.s32 	%r240, %r194, %r198;
	add.s32 	%r241, %r241, 8;
$L__BB0_15:
	setp.lt.u32 	%p19, %r9, 3;
	@%p19 bra 	$L__BB0_17;
	add.s32 	%r199, %r241, %r2;
	min.u32 	%r200, %r3, %r199;
	add.s32 	%r201, %r200, %r16;
	cvt.u64.u32 	%rd75, %r201;
	add.s64 	%rd76, %rd2, %rd75;
	ld.global.u8 	%r202, [%rd76];
	add.s32 	%r203, %r240, %r202;
	add.s32 	%r204, %r199, 1;
	min.u32 	%r205, %r3, %r204;
	add.s32 	%r206, %r205, %r16;
	cvt.u64.u32 	%rd77, %r206;
	add.s64 	%rd78, %rd2, %rd77;
	ld.global.u8 	%r207, [%rd78];
	add.s32 	%r208, %r203, %r207;
	add.s32 	%r209, %r199, 2;
	min.u32 	%r210, %r3, %r209;
	add.s32 	%r211, %r210, %r16;
	cvt.u64.u32 	%rd79, %r211;
	add.s64 	%rd80, %rd2, %rd79;
	ld.global.u8 	%r212, [%rd80];
	add.s32 	%r213, %r208, %r212;
	add.s32 	%r214, %r199, 3;
	min.u32 	%r215, %r3, %r214;
	add.s32 	%r216, %r215, %r16;
	cvt.u64.u32 	%rd81, %r216;
	add.s64 	%rd82, %rd2, %rd81;
	ld.global.u8 	%r217, [%rd82];
	add.s32 	%r240, %r213, %r217;
	add.s32 	%r241, %r241, 4;
$L__BB0_17:
	setp.eq.s32 	%p20, %r10, 0;
	add.s32 	%r36, %r241, %r2;
	min.u32 	%r218, %r3, %r36;
	add.s32 	%r219, %r218, %r16;
	cvt.u64.u32 	%rd83, %r219;
	add.s64 	%rd84, %rd2, %rd83;
	ld.global.u8 	%r220, [%rd84];
	add.s32 	%r240, %r240, %r220;
	@%p20 bra 	$L__BB0_19;
	add.s32 	%r221, %r36, 1;
	min.u32 	%r222, %r3, %r221;
	add.s32 	%r223, %r222, %r16;
	cvt.u64.u32 	%rd85, %r223;
	add.s64 	%rd86, %rd2, %rd85;
	ld.global.u8 	%r224, [%rd86];
	add.s32 	%r225, %r240, %r224;
	add.s32 	%r226, %r36, 2;
	min.u32 	%r227, %r3, %r226;
	add.s32 	%r228, %r227, %r16;
	cvt.u64.u32 	%rd87, %r228;
	add.s64 	%rd88, %rd2, %rd87;
	ld.global.u8 	%r229, [%rd88];
	add.s32 	%r240, %r225, %r229;
$L__BB0_19:
	add.s32 	%r40, %r233, 1;
	setp.ne.s32 	%p21, %r233, %r4;
	mov.u32 	%r233, %r40;
	@%p21 bra 	$L__BB0_9;
	mul.lo.s32 	%r230, %r43, %r43;
	div.u32 	%r231, %r240, %r230;
	mad.lo.s32 	%r232, %r41, %r1, %r2;
	cvt.u64.u32 	%rd89, %r232;
	add.s64 	%rd90, %rd1, %rd89;
	st.global.u8 	[%rd90], %r231;
$L__BB0_21:
	ret;

}


// ===== COMPILED SASS (sm_100) =====

	.target	sm_100

	.elftype	@"ET_EXEC"


//--------------------- .note.nv.tkinfo           --------------------------
	.section	.note.nv.tkinfo,"",@"SHT_NOTE"
	.sectionflags	@"SHF_NOTE_NV_TKINFO"
	.tkinfo
        /*0018*/ 	.word	0x00000002
        /*0030*/ 	.string	""
        /*0030*/ 	.string	"ptxas"
        /*0030*/ 	.string	"Cuda compilation tools, release 13.0, V13.0.88"
        /*0030*/ 	.string	"Build cuda_13.0.r13.0/compiler.36424714_0"
        /*0030*/ 	.string	"-arch sm_100 -m 64 "



//--------------------- .note.nv.cuinfo           --------------------------
	.section	.note.nv.cuinfo,"",@"SHT_NOTE"
	.sectionflags	@"SHF_NOTE_NV_CUINFO"
        /*0018*/ 	.short	0x0002
        /*001a*/ 	.short	0x0064
        /*001c*/ 	.short	0x0082
	.zero		2


//--------------------- .nv.info                  --------------------------
	.section	.nv.info,"",@"SHT_CUDA_INFO"
	.align	4


	//----- nvinfo : EIATTR_REGCOUNT
	.align		4
        /*0000*/ 	.byte	0x04, 0x2f
        /*0002*/ 	.short	(.L_1 - .L_0)
	.align		4
.L_0:
        /*0004*/ 	.word	index@(applyFilter)
        /*0008*/ 	.word	0x00000020


	//----- nvinfo : EIATTR_FRAME_SIZE
	.align		4
.L_1:
        /*000c*/ 	.byte	0x04, 0x11
        /*000e*/ 	.short	(.L_3 - .L_2)
	.align		4
.L_2:
        /*0010*/ 	.word	index@(applyFilter)
        /*0014*/ 	.word	0x00000000


	//----- nvinfo : EIATTR_MIN_STACK_SIZE
	.align		4
.L_3:
        /*0018*/ 	.byte	0x04, 0x12
        /*001a*/ 	.short	(.L_5 - .L_4)
	.align		4
.L_4:
        /*001c*/ 	.word	index@(applyFilter)
        /*0020*/ 	.word	0x00000000
.L_5:


//--------------------- .nv.compat                --------------------------
	.section	.nv.compat,"",@"SHT_CUDA_COMPAT_INFO"
	.align	4
        /*0000*/ 	.byte	0x02, 0x09, 0x00, 0x00, 0x02, 0x02, 0x01, 0x00, 0x02, 0x05, 0x05, 0x00, 0x03, 0x07, 0x01, 0x01
        /*0010*/ 	.byte	0x02, 0x03, 0x00, 0x00, 0x02, 0x06, 0x01, 0x00, 0x04, 0x0b, 0x08, 0x00, 0x09, 0x00, 0x00, 0x00
        /*0020*/ 	.byte	0x00, 0x00, 0x00, 0x00


//--------------------- .nv.info.applyFilter      --------------------------
	.section	.nv.info.applyFilter,"",@"SHT_CUDA_INFO"
	.sectionflags	@""
	.align	4


	//----- nvinfo : EIATTR_CUDA_API_VERSION
	.align		4
        /*0000*/ 	.byte	0x04, 0x37
        /*0002*/ 	.short	(.L_7 - .L_6)
.L_6:
        /*0004*/ 	.word	0x00000082


	//----- nvinfo : EIATTR_KPARAM_INFO
	.align		4
.L_7:
        /*0008*/ 	.byte	0x04, 0x17
        /*000a*/ 	.short	(.L_9 - .L_8)
.L_8:
        /*000c*/ 	.word	0x00000000
        /*0010*/ 	.short	0x0004
        /*0012*/ 	.short	0x0018
        /*0014*/ 	.byte	0x00, 0xf0, 0x11, 0x00


	//----- nvinfo : EIATTR_KPARAM_INFO
	.align		4
.L_9:
        /*0018*/ 	.byte	0x04, 0x17
        /*001a*/ 	.short	(.L_11 - .L_10)
.L_10:
        /*001c*/ 	.word	0x00000000
        /*0020*/ 	.short	0x0003
        /*0022*/ 	.short	0x0014
        /*0024*/ 	.byte	0x00, 0xf0, 0x11, 0x00


	//----- nvinfo : EIATTR_KPARAM_INFO
	.align		4
.L_11:
        /*0028*/ 	.byte	0x04, 0x17
        /*002a*/ 	.short	(.L_13 - .L_12)
.L_12:
        /*002c*/ 	.word	0x00000000
        /*0030*/ 	.short	0x0002
        /*0032*/ 	.short	0x0010
        /*0034*/ 	.byte	0x00, 0xf0, 0x11, 0x00


	//----- nvinfo : EIATTR_KPARAM_INFO
	.align		4
.L_13:
        /*0038*/ 	.byte	0x04, 0x17
        /*003a*/ 	.short	(.L_15 - .L_14)
.L_14:
        /*003c*/ 	.word	0x00000000
        /*0040*/ 	.short	0x0001
        /*0042*/ 	.short	0x0008
        /*0044*/ 	.byte	0x00, 0xf5, 0x21, 0x00


	//----- nvinfo : EIATTR_KPARAM_INFO
	.align		4
.L_15:
        /*0048*/ 	.byte	0x04, 0x17
        /*004a*/ 	.short	(.L_17 - .L_16)
.L_16:
        /*004c*/ 	.word	0x00000000
        /*0050*/ 	.short	0x0000
        /*0052*/ 	.short	0x0000
        /*0054*/ 	.byte	0x00, 0xf5, 0x21, 0x00


	//----- nvinfo : EIATTR_SPARSE_MMA_MASK
	.align		4
.L_17:
        /*0058*/ 	.byte	0x03, 0x50
        /*005a*/ 	.short	0x0000


	//----- nvinfo : EIATTR_MAXREG_COUNT
	.align		4
        /*005c*/ 	.byte	0x03, 0x1b
        /*005e*/ 	.short	0x00ff


	//----- nvinfo : EIATTR_MERCURY_ISA_VERSION
	.align		4
        /*0060*/ 	.byte	0x03, 0x5f
        /*0062*/ 	.short	0x0101


	//----- nvinfo : EIATTR_VRC_CTA_INIT_COUNT
	.align		4
        /*0064*/ 	.byte	0x02, 0x4a
	.zero		1
	.zero		1


	//----- nvinfo : EIATTR_EXIT_INSTR_OFFSETS
	.align		4
        /*0068*/ 	.byte	0x04, 0x1c
        /*006a*/ 	.short	(.L_19 - .L_18)


	//   ....[0]....
.L_18:
        /*006c*/ 	.word	0x000000c0


	//   ....[1]....
        /*0070*/ 	.word	0x000001c0


	//   ....[2]....
        /*0074*/ 	.word	0x00001470


	//----- nvinfo : EIATTR_CRS_STACK_SIZE
	.align		4
.L_19:
        /*0078*/ 	.byte	0x04, 0x1e
        /*007a*/ 	.short	(.L_21 - .L_20)
.L_20:
        /*007c*/ 	.word	0x00000000


	//----- nvinfo : EIATTR_CBANK_PARAM_SIZE
	.align		4
.L_21:
        /*0080*/ 	.byte	0x03, 0x19
        /*0082*/ 	.short	0x001c


	//----- nvinfo : EIATTR_PARAM_CBANK
	.align		4
        /*0084*/ 	.byte	0x04, 0x0a
        /*0086*/ 	.short	(.L_23 - .L_22)
	.align		4
.L_22:
        /*0088*/ 	.word	index@(.nv.constant0.applyFilter)
        /*008c*/ 	.short	0x0380
        /*008e*/ 	.short	0x001c


	//----- nvinfo : EIATTR_SW_WAR
	.align		4
.L_23:
        /*0090*/ 	.byte	0x04, 0x36
        /*0092*/ 	.short	(.L_25 - .L_24)
.L_24:
        /*0094*/ 	.word	0x00000008
.L_25:


//--------------------- .nv.callgraph             --------------------------
	.section	.nv.callgraph,"",@"SHT_CUDA_CALLGRAPH"
	.align	4
	.sectionentsize	8
	.align		4
        /*0000*/ 	.word	0x00000000
	.align		4
        /*0004*/ 	.word	0xffffffff
	.align		4
        /*0008*/ 	.word	0x00000000
	.align		4
        /*000c*/ 	.word	0xfffffffe
	.align		4
        /*0010*/ 	.word	0x00000000
	.align		4
        /*0014*/ 	.word	0xfffffffd
	.align		4
        /*0018*/ 	.word	0x00000000
	.align		4
        /*001c*/ 	.word	0xfffffffc


//--------------------- .text.applyFilter         --------------------------
	.section	.text.applyFilter,"ax",@progbits
	.align	128
        .global         applyFilter
        .type           applyFilter,@function
        .size           applyFilter,(.L_x_10 - applyFilter)
        .other          applyFilter,@"STO_CUDA_ENTRY STV_DEFAULT"
applyFilter:
.text.applyFilter:
[----:B------:R-:W-:Y:S01]  /*0000*/  LDC R1, c[0x0][0x37c] ;  /* 0x0000df00ff017b82 */ /* 0x000fe20000000800 */
[----:B------:R-:W0:Y:S07]  /*0010*/  S2R R3, SR_TID.Y ;  /* 0x0000000000037919 */ /* 0x000e2e0000002200 */
[----:B------:R-:W0:Y:S01]  /*0020*/  S2UR UR4, SR_CTAID.Y ;  /* 0x00000000000479c3 */ /* 0x000e220000002600 */
[----:B------:R-:W1:Y:S07]  /*0030*/  S2R R2, SR_TID.X ;  /* 0x0000000000027919 */ /* 0x000e6e0000002100 */
[----:B------:R-:W0:Y:S08]  /*0040*/  LDC R0, c[0x0][0x364] ;  /* 0x0000d900ff007b82 */ /* 0x000e300000000800 */
[----:B------:R-:W1:Y:S08]  /*0050*/  S2UR UR5, SR_CTAID.X ;  /* 0x00000000000579c3 */ /* 0x000e700000002500 */
[----:B------:R-:W1:Y:S08]  /*0060*/  LDC R5, c[0x0][0x360] ;  /* 0x0000d800ff057b82 */ /* 0x000e700000000800 */
[----:B------:R-:W2:Y:S01]  /*0070*/  LDC.64 R6, c[0x0][0x390] ;  /* 0x0000e400ff067b82 */ /* 0x000ea20000000a00 */
[----:B0-----:R-:W-:-:S02]  /*0080*/  IMAD R3, R0, UR4, R3 ;  /* 0x0000000400037c24 */ /* 0x001fc4000f8e0203 */
[----:B-1----:R-:W-:-:S03]  /*0090*/  IMAD R0, R5, UR5, R2 ;  /* 0x0000000505007c24 */ /* 0x002fc6000f8e0202 */
[----:B--2---:R-:W-:-:S04]  /*00a0*/  ISETP.GE.U32.AND P0, PT, R3, R7, PT ;  /* 0x000000070300720c */ /* 0x004fc80003f06070 */
[----:B------:R-:W-:-:S13]  /*00b0*/  ISETP.GE.U32.OR P0, PT, R0, R6, P0 ;  /* 0x000000060000720c */ /* 0x000fda0000706470 */
[----:B------:R-:W-:Y:S05]  /*00c0*/  @P0 EXIT ;  /* 0x000000000000094d */ /* 0x000fea0003800000 */
[----:B------:R-:W0:Y:S01]  /*00d0*/  LDCU UR5, c[0x0][0x398] ;  /* 0x00007300ff0577ac */ /* 0x000e220008000800 */
[----:B------:R-:W-:Y:S01]  /*00e0*/  PLOP3.LUT P0, PT, PT, PT, PT, 0x8, 0x80 ;  /* 0x000000000080781c */ /* 0x000fe20003f0e170 */
[----:B------:R-:W1:Y:S01]  /*00f0*/  LDCU.64 UR12, c[0x0][0x358] ;  /* 0x00006b00ff0c77ac */ /* 0x000e620008000a00 */
[----:B0-----:R-:W-:-:S09]  /*0100*/  UISETP.NE.AND UP0, UPT, UR5, 0x3, UPT ;  /* 0x000000030500788c */ /* 0x001fd2000bf05270 */
[----:B-1----:R-:W-:Y:S05]  /*0110*/  BRA.U !UP0, `(.L_x_0) ;  /* 0x00000001082c7547 */ /* 0x002fea000b800000 */
[----:B------:R-:W-:-:S09]  /*0120*/  UISETP.NE.AND UP0, UPT, UR5, 0x1, UPT ;  /* 0x000000010500788c */ /* 0x000fd2000bf05270 */
[----:B------:R-:W-:Y:S05]  /*0130*/  BRA.U UP0, `(.L_x_1) ;  /* 0x0000000100307547 */ /* 0x000fea000b800000 */
[----:B------:R-:W0:Y:S01]  /*0140*/  LDCU.128 UR8, c[0x0][0x380] ;  /* 0x00007000ff0877ac */ /* 0x000e220008000c00 */
[----:B------:R-:W-:-:S05]  /*0150*/  IMAD R0, R3, R6, R0 ;  /* 0x0000000603007224 */ /* 0x000fca00078e0200 */
[----:B0-----:R-:W-:-:S05]  /*0160*/  IADD3 R2, P0, PT, R0, UR8, RZ ;  /* 0x0000000800027c10 */ /* 0x001fca000ff1e0ff */
[----:B------:R-:W-:-:S06]  /*0170*/  IMAD.X R3, RZ, RZ, UR9, P0 ;  /* 0x00000009ff037e24 */ /* 0x000fcc00080e06ff */
[----:B------:R-:W2:Y:S01]  /*0180*/  LDG.E.U8 R3, desc[UR12][R2.64] ;  /* 0x0000000c02037981 */ /* 0x000ea2000c1e1100 */
[----:B------:R-:W-:-:S05]  /*0190*/  IADD3 R4, P0, PT, R0, UR10, RZ ;  /* 0x0000000a00047c10 */ /* 0x000fca000ff1e0ff */
[----:B------:R-:W-:-:S05]  /*01a0*/  IMAD.X R5, RZ, RZ, UR11, P0 ;  /* 0x0000000bff057e24 */ /* 0x000fca00080e06ff */
[----:B--2---:R-:W-:Y:S01]  /*01b0*/  STG.E.U8 desc[UR12][R4.64], R3 ;  /* 0x0000000304007986 */ /* 0x004fe2000c10110c */
[----:B------:R-:W-:Y:S05]  /*01c0*/  EXIT ;  /* 0x000000000000794d */ /* 0x000fea0003800000 */
.L_x_0:
[----:B------:R-:W-:-:S13]  /*01d0*/  ISETP.NE.AND P1, PT, R3, RZ, PT ;  /* 0x000000ff0300720c */ /* 0x000fda0003f25270 */
[----:B------:R-:W-:-:S05]  /*01e0*/  @P1 VIADD R2, R7, 0xffffffff ;  /* 0xffffffff07021836 */ /* 0x000fca0000000000 */
[----:B------:R-:W-:-:S13]  /*01f0*/  @P1 ISETP.LT.U32.AND P0, PT, R3, R2, PT ;  /* 0x000000020300120c */ /* 0x000fda0003f01070 */
.L_x_1:
[----:B------:R-:W-:Y:S01]  /*0200*/  VIADD R5, R6, 0xffffffff ;  /* 0xffffffff06057836 */ /* 0x000fe20000000000 */
[C---:B------:R-:W-:Y:S01]  /*0210*/  ISETP.EQ.OR P0, PT, R0.reuse, RZ, !P0 ;  /* 0x000000ff0000720c */ /* 0x040fe20004702670 */
[----:B------:R-:W-:Y:S03]  /*0220*/  BSSY.RECONVERGENT B0, `(.L_x_2) ;  /* 0x0000031000007945 */ /* 0x000fe60003800200 */
[----:B------:R-:W-:-:S13]  /*0230*/  ISETP.GE.U32.OR P0, PT, R0, R5, P0 ;  /* 0x000000050000720c */ /* 0x000fda0000706470 */
[----:B------:R-:W-:Y:S05]  /*0240*/  @P0 BRA `(.L_x_3) ;  /* 0x0000000000b80947 */ /* 0x000fea0003800000 */
[----:B------:R-:W0:Y:S01]  /*0250*/  LDCU.128 UR8, c[0x0][0x380] ;  /* 0x00007000ff0877ac */ /* 0x000e220008000c00 */
[----:B------:R-:W-:-:S04]  /*0260*/  IMAD R9, R3, R6, R0 ;  /* 0x0000000603097224 */ /* 0x000fc800078e0200 */
[----:B------:R-:W-:-:S04]  /*0270*/  VIADD R11, R9, 0x1 ;  /* 0x00000001090b7836 */ /* 0x000fc80000000000 */
[C-C-:B------:R-:W-:Y:S01]  /*0280*/  IMAD.IADD R14, R11.reuse, 0x1, -R6.reuse ;  /* 0x000000010b0e7824 */ /* 0x140fe200078e0a06 */
[C---:B0-----:R-:W-:Y:S01]  /*0290*/  IADD3 R12, P0, PT, R11.reuse, UR8, RZ ;  /* 0x000000080b0c7c10 */ /* 0x041fe2000ff1e0ff */
[----:B------:R-:W-:Y:S01]  /*02a0*/  IMAD.IADD R11, R11, 0x1, R6 ;  /* 0x000000010b0b7824 */ /* 0x000fe200078e0206 */
[----:B------:R-:W-:-:S03]  /*02b0*/  IADD3 R22, P1, PT, R9, UR8, RZ ;  /* 0x0000000809167c10 */ /* 0x000fc6000ff3e0ff */
[----:B------:R-:W-:Y:S01]  /*02c0*/  IMAD.X R13, RZ, RZ, UR9, P0 ;  /* 0x00000009ff0d7e24 */ /* 0x000fe200080e06ff */
[C---:B------:R-:W-:Y:S01]  /*02d0*/  IADD3 R16, P0, PT, R11.reuse, UR8, RZ ;  /* 0x000000080b107c10 */ /* 0x040fe2000ff1e0ff */
[----:B------:R-:W-:Y:S01]  /*02e0*/  IMAD.X R23, RZ, RZ, UR9, P1 ;  /* 0x00000009ff177e24 */ /* 0x000fe200088e06ff */
[----:B------:R-:W-:Y:S01]  /*02f0*/  IADD3 R14, P1, PT, R14, UR8, RZ ;  /* 0x000000080e0e7c10 */ /* 0x000fe2000ff3e0ff */
[----:B------:R-:W-:Y:S01]  /*0300*/  VIADD R18, R11, 0xffffffff ;  /* 0xffffffff0b127836 */ /* 0x000fe20000000000 */
[----:B------:R0:W2:Y:S01]  /*0310*/  LDG.E.U8 R4, desc[UR12][R12.64] ;  /* 0x0000000c0c047981 */ /* 0x0000a2000c1e1100 */
[----:B------:R-:W-:Y:S02]  /*0320*/  IMAD.X R17, RZ, RZ, UR9, P0 ;  /* 0x00000009ff117e24 */ /* 0x000fe400080e06ff */
[C---:B------:R-:W-:Y:S01]  /*0330*/  IMAD.IADD R10, R9.reuse, 0x1, -R6 ;  /* 0x00000001090a7824 */ /* 0x040fe200078e0a06 */
[----:B------:R-:W-:Y:S01]  /*0340*/  IADD3 R18, P0, PT, R18, UR8, RZ ;  /* 0x0000000812127c10 */ /* 0x000fe2000ff1e0ff */
[----:B------:R-:W-:Y:S01]  /*0350*/  IMAD.X R15, RZ, RZ, UR9, P1 ;  /* 0x00000009ff0f7e24 */ /* 0x000fe200088e06ff */
[----:B------:R-:W2:Y:S01]  /*0360*/  LDG.E.U8 R8, desc[UR12][R16.64] ;  /* 0x0000000c10087981 */ /* 0x000ea2000c1e1100 */
[----:B------:R-:W-:-:S02]  /*0370*/  VIADD R25, R9, 0xffffffff ;  /* 0xffffffff09197836 */ /* 0x000fc40000000000 */
[----:B------:R-:W-:Y:S01]  /*0380*/  VIADD R20, R11, 0xfffffffe ;  /* 0xfffffffe0b147836 */ /* 0x000fe20000000000 */
[----:B------:R-:W-:Y:S01]  /*0390*/  IADD3 R10, P1, PT, R10, UR8, RZ ;  /* 0x000000080a0a7c10 */ /* 0x000fe2000ff3e0ff */
[----:B------:R1:W2:Y:S01]  /*03a0*/  LDG.E.U8 R21, desc[UR12][R14.64] ;  /* 0x0000000c0e157981 */ /* 0x0002a2000c1e1100 */
[----:B------:R-:W-:Y:S02]  /*03b0*/  IMAD.X R19, RZ, RZ, UR9, P0 ;  /* 0x00000009ff137e24 */ /* 0x000fe400080e06ff */
[C---:B------:R-:W-:Y:S01]  /*03c0*/  IMAD.IADD R6, R25.reuse, 0x1, -R6 ;  /* 0x0000000119067824 */ /* 0x040fe200078e0a06 */
[----:B0-----:R-:W-:Y:S01]  /*03d0*/  IADD3 R12, P2, PT, R25, UR8, RZ ;  /* 0x00000008190c7c10 */ /* 0x001fe2000ff5e0ff */
[----:B------:R-:W-:Y:S01]  /*03e0*/  IMAD.X R11, RZ, RZ, UR9, P1 ;  /* 0x00000009ff0b7e24 */ /* 0x000fe200088e06ff */
[----:B------:R-:W3:Y:S01]  /*03f0*/  LDG.E.U8 R2, desc[UR12][R22.64] ;  /* 0x0000000c16027981 */ /* 0x000ee2000c1e1100 */
[----:B-1----:R-:W-:-:S03]  /*0400*/  IADD3 R14, P0, PT, R20, UR8, RZ ;  /* 0x00000008140e7c10 */ /* 0x002fc6000ff1e0ff */
[----:B------:R-:W3:Y:S01]  /*0410*/  LDG.E.U8 R18, desc[UR12][R18.64] ;  /* 0x0000000c12127981 */ /* 0x000ee2000c1e1100 */
[----:B------:R-:W-:Y:S01]  /*0420*/  IADD3 R16, P1, PT, R6, UR8, RZ ;  /* 0x0000000806107c10 */ /* 0x000fe2000ff3e0ff */
[----:B------:R-:W-:Y:S02]  /*0430*/  IMAD.X R15, RZ, RZ, UR9, P0 ;  /* 0x00000009ff0f7e24 */ /* 0x000fe400080e06ff */
[----:B------:R-:W4:Y:S01]  /*0440*/  LDG.E.U8 R11, desc[UR12][R10.64] ;  /* 0x0000000c0a0b7981 */ /* 0x000f22000c1e1100 */
[----:B------:R-:W-:Y:S02]  /*0450*/  IMAD.X R13, RZ, RZ, UR9, P2 ;  /* 0x00000009ff0d7e24 */ /* 0x000fe400090e06ff */
[----:B------:R-:W-:Y:S01]  /*0460*/  IMAD.X R17, RZ, RZ, UR9, P1 ;  /* 0x00000009ff117e24 */ /* 0x000fe200088e06ff */
[----:B------:R-:W4:Y:S04]  /*0470*/  LDG.E.U8 R14, desc[UR12][R14.64] ;  /* 0x0000000c0e0e7981 */ /* 0x000f28000c1e1100 */
[----:B------:R-:W5:Y:S04]  /*0480*/  LDG.E.U8 R13, desc[UR12][R12.64] ;  /* 0x0000000c0c0d7981 */ /* 0x000f68000c1e1100 */
[----:B------:R-:W5:Y:S01]  /*0490*/  LDG.E.U8 R16, desc[UR12][R16.64] ;  /* 0x0000000c10107981 */ /* 0x000f62000c1e1100 */
[----:B--2---:R-:W-:-:S04]  /*04a0*/  IADD3 R21, PT, PT, R21, R4, R8 ;  /* 0x0000000415157210 */ /* 0x004fc80007ffe008 */
[----:B---3--:R-:W-:-:S04]  /*04b0*/  IADD3 R2, PT, PT, R2, R21, R18 ;  /* 0x0000001502027210 */ /* 0x008fc80007ffe012 */
[----:B----4-:R-:W-:Y:S02]  /*04c0*/  IADD3 R2, PT, PT, R14, R2, R11 ;  /* 0x000000020e027210 */ /* 0x010fe40007ffe00b */
[----:B------:R-:W-:Y:S02]  /*04d0*/  IADD3 R8, P0, PT, R9, UR10, RZ ;  /* 0x0000000a09087c10 */ /* 0x000fe4000ff1e0ff */
[----:B-----5:R-:W-:-:S05]  /*04e0*/  IADD3 R2, PT, PT, R16, R2, R13 ;  /* 0x0000000210027210 */ /* 0x020fca0007ffe00d */
[----:B------:R-:W-:Y:S02]  /*04f0*/  IMAD R2, R2, 0xe38f, RZ ;  /* 0x0000e38f02027824 */ /* 0x000fe400078e02ff */
[----:B------:R-:W-:-:S03]  /*0500*/  IMAD.X R9, RZ, RZ, UR11, P0 ;  /* 0x0000000bff097e24 */ /* 0x000fc600080e06ff */
[----:B------:R-:W-:-:S05]  /*0510*/  SHF.R.U32.HI R11, RZ, 0x13, R2 ;  /* 0x00000013ff0b7819 */ /* 0x000fca0000011602 */
[----:B------:R0:W-:Y:S02]  /*0520*/  STG.E.U8 desc[UR12][R8.64], R11 ;  /* 0x0000000b08007986 */ /* 0x0001e4000c10110c */
.L_x_3:
[----:B------:R-:W-:Y:S05]  /*0530*/  BSYNC.RECONVERGENT B0 ;  /* 0x0000000000007941 */ /* 0x000fea0003800200 */
.L_x_2:
[----:B------:R-:W-:Y:S01]  /*0540*/  USHF.R.U32.HI UR10, URZ, 0x1, UR5 ;  /* 0x00000001ff0a7899 */ /* 0x000fe20008011605 */
[----:B------:R-:W-:Y:S01]  /*0550*/  HFMA2 R26, -RZ, RZ, 0, 0 ;  /* 0x00000000ff1a7431 */ /* 0x000fe200000001ff */
[----:B------:R-:W-:Y:S01]  /*0560*/  ULOP3.LUT UR6, UR5, 0xfffffffe, URZ, 0xc0, !UPT ;  /* 0xfffffffe05067892 */ /* 0x000fe2000f8ec0ff */
[----:B------:R-:W-:Y:S01]  /*0570*/  VIADD R2, R7, 0xffffffff ;  /* 0xffffffff07027836 */ /* 0x000fe20000000000 */
[----:B------:R-:W-:Y:S02]  /*0580*/  ULOP3.LUT UR7, UR5, 0xe, URZ, 0xc0, !UPT ;  /* 0x0000000e05077892 */ /* 0x000fe4000f8ec0ff */
[----:B------:R-:W-:Y:S01]  /*0590*/  ULOP3.LUT UR11, UR5, 0x6, URZ, 0xc0, !UPT ;  /* 0x00000006050b7892 */ /* 0x000fe2000f8ec0ff */
[----:B------:R-:W-:Y:S01]  /*05a0*/  VIADD R6, R0, -UR10 ;  /* 0x8000000a00067c36 */ /* 0x000fe20008000000 */
[----:B------:R-:W-:Y:S02]  /*05b0*/  ULOP3.LUT UR5, UR5, 0xfffffff0, URZ, 0xc0, !UPT ;  /* 0xfffffff005057892 */ /* 0x000fe4000f8ec0ff */
[----:B------:R-:W-:-:S02]  /*05c0*/  UIADD3 UR8, UPT, UPT, -UR10, URZ, URZ ;  /* 0x000000ff0a087290 */ /* 0x000fc4000fffe1ff */
[----:B------:R-:W-:Y:S02]  /*05d0*/  UIADD3 UR9, UPT, UPT, -UR5, URZ, URZ ;  /* 0x000000ff05097290 */ /* 0x000fe4000fffe1ff */
[----:B------:R-:W-:Y:S02]  /*05e0*/  UIADD3 UR4, UPT, UPT, -UR10, 0x7, URZ ;  /* 0x000000070a047890 */ /* 0x000fe4000fffe1ff */
[----:B------:R-:W-:Y:S02]  /*05f0*/  UISETP.GE.U32.AND UP0, UPT, UR6, 0xf, UPT ;  /* 0x0000000f0600788c */ /* 0x000fe4000bf06070 */
[----:B------:R-:W-:Y:S02]  /*0600*/  UISETP.GE.U32.AND UP2, UPT, UR7, 0x7, UPT ;  /* 0x000000070700788c */ /* 0x000fe4000bf46070 */
[----:B------:R-:W-:Y:S01]  /*0610*/  UISETP.GE.U32.AND UP3, UPT, UR11, 0x3, UPT ;  /* 0x000000030b00788c */ /* 0x000fe2000bf66070 */
[----:B------:R-:W-:-:S10]  /*0620*/  UMOV UR5, UR8 ;  /* 0x0000000800057c82 */ /* 0x000fd40008000000 */
.L_x_8:
[----:B------:R-:W-:Y:S01]  /*0630*/  UMOV UR6, UR5 ;  /* 0x0000000500067c82 */ /* 0x000fe20008000000 */
[----:B------:R-:W-:Y:S01]  /*0640*/  VIADDMNMX.U32 R7, R3, UR5, R2, PT ;  /* 0x0000000503077c46 */ /* 0x000fe2000b800002 */
[----:B------:R-:W-:Y:S02]  /*0650*/  UISETP.NE.AND UP4, UPT, UR6, UR10, UPT ;  /* 0x0000000a0600728c */ /* 0x000fe4000bf85270 */
[----:B------:R-:W-:Y:S01]  /*0660*/  UIADD3 UR5, UPT, UPT, UR5, 0x1, URZ ;  /* 0x0000000105057890 */ /* 0x000fe2000fffe0ff */
[----:B------:R-:W-:Y:S01]  /*0670*/  UMOV UR6, UR8 ;  /* 0x0000000800067c82 */ /* 0x000fe20008000000 */
[----:B------:R-:W-:Y:S10]  /*0680*/  BRA.U !UP0, `(.L_x_4) ;  /* 0x00000005088c7547 */ /* 0x000ff4000b800000 */
[----:B------:R-:W-:Y:S01]  /*0690*/  IMAD.MOV.U32 R4, RZ, RZ, R6 ;  /* 0x000000ffff047224 */ /* 0x000fe200078e0006 */
[----:B------:R-:W1:Y:S01]  /*06a0*/  LDCU UR11, c[0x0][0x390] ;  /* 0x00007200ff0b77ac */ /* 0x000e620008000800 */
[----:B------:R-:W2:Y:S01]  /*06b0*/  LDCU.64 UR14, c[0x0][0x380] ;  /* 0x00007000ff0e77ac */ /* 0x000ea20008000a00 */
[----:B------:R-:W-:Y:S01]  /*06c0*/  UMOV UR6, UR9 ;  /* 0x0000000900067c82 */ /* 0x000fe20008000000 */
[----:B------:R-:W-:-:S05]  /*06d0*/  UMOV UR7, UR4 ;  /* 0x0000000400077c82 */ /* 0x000fca0008000000 */
.L_x_5:
[----:B0-----:R-:W-:Y:S02]  /*06e0*/  VIMNMX.U32 R8, PT, PT, R5, R4, PT ;  /* 0x0000000405087248 */ /* 0x001fe40003fe0000 */
[C-C-:B------:R-:W-:Y:S02]  /*06f0*/  VIADDMNMX.U32 R10, R4.reuse, 0x1, R5.reuse, PT ;  /* 0x00000001040a7846 */ /* 0x140fe40003800005 */
[----:B------:R-:W-:Y:S01]  /*0700*/  VIADDMNMX.U32 R12, R4, 0x2, R5, PT ;  /* 0x00000002040c7846 */ /* 0x000fe20003800005 */
[C---:B-1----:R-:W-:Y:S02]  /*0710*/  IMAD R8, R7.reuse, UR11, R8 ;  /* 0x0000000b07087c24 */ /* 0x042fe4000f8e0208 */
[C---:B------:R-:W-:Y:S02]  /*0720*/  IMAD R10, R7.reuse, UR11, R10 ;  /* 0x0000000b070a7c24 */ /* 0x040fe4000f8e020a */
[----:B------:R-:W-:Y:S01]  /*0730*/  IMAD R12, R7, UR11, R12 ;  /* 0x0000000b070c7c24 */ /* 0x000fe2000f8e020c */
[----:B--2---:R-:W-:-:S02]  /*0740*/  IADD3 R8, P0, PT, R8, UR14, RZ ;  /* 0x0000000e08087c10 */ /* 0x004fc4000ff1e0ff */
[----:B------:R-:W-:Y:S02]  /*0750*/  IADD3 R14, P1, PT, R10, UR14, RZ ;  /* 0x0000000e0a0e7c10 */ /* 0x000fe4000ff3e0ff */
[--C-:B------:R-:W-:Y:S01]  /*0760*/  VIADDMNMX.U32 R10, R4, 0x3, R5.reuse, PT ;  /* 0x00000003040a7846 */ /* 0x100fe20003800005 */
[----:B------:R-:W-:Y:S01]  /*0770*/  IMAD.X R9, RZ, RZ, UR15, P0 ;  /* 0x0000000fff097e24 */ /* 0x000fe200080e06ff */
[----:B------:R-:W-:Y:S01]  /*0780*/  IADD3 R12, P0, PT, R12, UR14, RZ ;  /* 0x0000000e0c0c7c10 */ /* 0x000fe2000ff1e0ff */
[----:B------:R-:W-:Y:S01]  /*0790*/  IMAD.X R15, RZ, RZ, UR15, P1 ;  /* 0x0000000fff0f7e24 */ /* 0x000fe200088e06ff */
[C-C-:B------:R-:W-:Y:S01]  /*07a0*/  VIADDMNMX.U32 R16, R4.reuse, 0x4, R5.reuse, PT ;  /* 0x0000000404107846 */ /* 0x140fe20003800005 */
[C---:B------:R-:W-:Y:S01]  /*07b0*/  IMAD R10, R7.reuse, UR11, R10 ;  /* 0x0000000b070a7c24 */ /* 0x040fe2000f8e020a */
[C-C-:B------:R-:W-:Y:S01]  /*07c0*/  VIADDMNMX.U32 R18, R4.reuse, 0x5, R5.reuse, PT ;  /* 0x0000000504127846 */ /* 0x140fe20003800005 */
[----:B------:R-:W-:Y:S01]  /*07d0*/  IMAD.X R13, RZ, RZ, UR15, P0 ;  /* 0x0000000fff0d7e24 */ /* 0x000fe200080e06ff */
[--C-:B------:R-:W-:Y:S01]  /*07e0*/  VIADDMNMX.U32 R28, R4, 0x7, R5.reuse, PT ;  /* 0x00000007041c7846 */ /* 0x100fe20003800005 */
[C---:B------:R-:W-:Y:S01]  /*07f0*/  IMAD R16, R7.reuse, UR11, R16 ;  /* 0x0000000b07107c24 */ /* 0x040fe2000f8e0210 */
[----:B------:R-:W-:Y:S01]  /*0800*/  IADD3 R20, P0, PT, R10, UR14, RZ ;  /* 0x0000000e0a147c10 */ /* 0x000fe2000ff1e0ff */
[C---:B------:R-:W-:Y:S01]  /*0810*/  IMAD R18, R7.reuse, UR11, R18 ;  /* 0x0000000b07127c24 */ /* 0x040fe2000f8e0212 */
[----:B------:R-:W-:Y:S01]  /*0820*/  VIADDMNMX.U32 R22, R4, 0x6, R5, PT ;  /* 0x0000000604167846 */ /* 0x000fe20003800005 */
[----:B------:R0:W2:Y:S01]  /*0830*/  LDG.E.U8 R25, desc[UR12][R14.64] ;  /* 0x0000000c0e197981 */ /* 0x0000a2000c1e1100 */
[----:B------:R-:W-:Y:S01]  /*0840*/  IADD3 R10, P1, PT, R16, UR14, RZ ;  /* 0x0000000e100a7c10 */ /* 0x000fe2000ff3e0ff */
[----:B------:R-:W-:Y:S01]  /*0850*/  IMAD.X R21, RZ, RZ, UR15, P0 ;  /* 0x0000000fff157e24 */ /* 0x000fe200080e06ff */
[----:B------:R-:W-:Y:S01]  /*0860*/  IADD3 R16, P0, PT, R18, UR14, RZ ;  /* 0x0000000e12107c10 */ /* 0x000fe2000ff1e0ff */
[C---:B------:R-:W-:Y:S01]  /*0870*/  IMAD R28, R7.reuse, UR11, R28 ;  /* 0x0000000b071c7c24 */ /* 0x040fe2000f8e021c */
[----:B------:R1:W3:Y:S01]  /*0880*/  LDG.E.U8 R24, desc[UR12][R12.64] ;  /* 0x0000000c0c187981 */ /* 0x0002e2000c1e1100 */
[----:B------:R-:W-:-:S02]  /*0890*/  IMAD R22, R7, UR11, R22 ;  /* 0x0000000b07167c24 */ /* 0x000fc4000f8e0216 */
[----:B------:R-:W-:Y:S01]  /*08a0*/  IMAD.X R17, RZ, RZ, UR15, P0 ;  /* 0x0000000fff117e24 */ /* 0x000fe200080e06ff */
[----:B------:R4:W3:Y:S01]  /*08b0*/  LDG.E.U8 R23, desc[UR12][R20.64] ;  /* 0x0000000c14177981 */ /* 0x0008e2000c1e1100 */
[----:B0-----:R-:W-:Y:S02]  /*08c0*/  IADD3 R14, P0, PT, R28, UR14, RZ ;  /* 0x0000000e1c0e7c10 */ /* 0x001fe4000ff1e0ff */
[--C-:B------:R-:W-:Y:S01]  /*08d0*/  VIADDMNMX.U32 R28, R4, 0x8, R5.reuse, PT ;  /* 0x00000008041c7846 */ /* 0x100fe20003800005 */
[----:B------:R-:W-:Y:S01]  /*08e0*/  IMAD.X R11, RZ, RZ, UR15, P1 ;  /* 0x0000000fff0b7e24 */ /* 0x000fe200088e06ff */
[----:B------:R0:W2:Y:S01]  /*08f0*/  LDG.E.U8 R8, desc[UR12][R8.64] ;  /* 0x0000000c08087981 */ /* 0x0000a2000c1e1100 */
[----:B-1----:R-:W-:Y:S02]  /*0900*/  IADD3 R12, P1, PT, R22, UR14, RZ ;  /* 0x0000000e160c7c10 */ /* 0x002fe4000ff3e0ff */
[----:B------:R-:W-:Y:S01]  /*0910*/  IMAD R28, R7, UR11, R28 ;  /* 0x0000000b071c7c24 */ /* 0x000fe2000f8e021c */
[----:B------:R1:W5:Y:S01]  /*0920*/  LDG.E.U8 R22, desc[UR12][R10.64] ;  /* 0x0000000c0a167981 */ /* 0x000362000c1e1100 */
[----:B----4-:R-:W-:Y:S01]  /*0930*/  VIADDMNMX.U32 R20, R4, 0xa, R5, PT ;  /* 0x0000000a04147846 */ /* 0x010fe20003800005 */
[----:B------:R-:W-:-:S02]  /*0940*/  IMAD.X R15, RZ, RZ, UR15, P0 ;  /* 0x0000000fff0f7e24 */ /* 0x000fc400080e06ff */
[----:B------:R4:W5:Y:S01]  /*0950*/  LDG.E.U8 R19, desc[UR12][R16.64] ;  /* 0x0000000c10137981 */ /* 0x000962000c1e1100 */
[--C-:B0-----:R-:W-:Y:S01]  /*0960*/  VIADDMNMX.U32 R9, R4, 0x9, R5.reuse, PT ;  /* 0x0000000904097846 */ /* 0x101fe20003800005 */
[----:B------:R-:W-:Y:S01]  /*0970*/  IMAD.X R13, RZ, RZ, UR15, P1 ;  /* 0x0000000fff0d7e24 */ /* 0x000fe200088e06ff */
[----:B------:R-:W-:Y:S01]  /*0980*/  IADD3 R28, P0, PT, R28, UR14, RZ ;  /* 0x0000000e1c1c7c10 */ /* 0x000fe2000ff1e0ff */
[C---:B-1----:R-:W-:Y:S01]  /*0990*/  IMAD R10, R7.reuse, UR11, R20 ;  /* 0x0000000b070a7c24 */ /* 0x042fe2000f8e0214 */
[C---:B------:R-:W-:Y:S01]  /*09a0*/  VIADDMNMX.U32 R21, R4.reuse, 0xb, R5, PT ;  /* 0x0000000b04157846 */ /* 0x040fe20003800005 */
[----:B------:R-:W-:Y:S01]  /*09b0*/  IMAD R9, R7, UR11, R9 ;  /* 0x0000000b07097c24 */ /* 0x000fe2000f8e0209 */
[----:B------:R0:W5:Y:S01]  /*09c0*/  LDG.E.U8 R18, desc[UR12][R12.64] ;  /* 0x0000000c0c127981 */ /* 0x000162000c1e1100 */
[----:B------:R-:W-:Y:S01]  /*09d0*/  IMAD.X R29, RZ, RZ, UR15, P0 ;  /* 0x0000000fff1d7e24 */ /* 0x000fe200080e06ff */
[----:B----4-:R-:W-:Y:S02]  /*09e0*/  VIADDMNMX.U32 R16, R4, 0xc, R5, PT ;  /* 0x0000000c04107846 */ /* 0x010fe40003800005 */
[----:B------:R-:W-:Y:S01]  /*09f0*/  IADD3 R20, P1, PT, R9, UR14, RZ ;  /* 0x0000000e09147c10 */ /* 0x000fe2000ff3e0ff */
[C---:B------:R-:W-:Y:S01]  /*0a00*/  IMAD R9, R7.reuse, UR11, R21 ;  /* 0x0000000b07097c24 */ /* 0x040fe2000f8e0215 */
[----:B------:R1:W4:Y:S01]  /*0a10*/  LDG.E.U8 R11, desc[UR12][R14.64] ;  /* 0x0000000c0e0b7981 */ /* 0x000322000c1e1100 */
[----:B0-----:R-:W-:Y:S01]  /*0a20*/  IADD3 R12, P0, PT, R10, UR14, RZ ;  /* 0x0000000e0a0c7c10 */ /* 0x001fe2000ff1e0ff */
[----:B------:R-:W-:Y:S01]  /*0a30*/  IMAD R16, R7, UR11, R16 ;  /* 0x0000000b07107c24 */ /* 0x000fe2000f8e0210 */
[----:B------:R-:W-:Y:S01]  /*0a40*/  VIADDMNMX.U32 R17, R4, 0xd, R5, PT ;  /* 0x0000000d04117846 */ /* 0x000fe20003800005 */
[----:B------:R-:W-:Y:S01]  /*0a50*/  IMAD.X R21, RZ, RZ, UR15, P1 ;  /* 0x0000000fff157e24 */ /* 0x000fe200088e06ff */
[----:B------:R0:W4:Y:S01]  /*0a60*/  LDG.E.U8 R10, desc[UR12][R28.64] ;  /* 0x0000000c1c0a7981 */ /* 0x000122000c1e1100 */
[----:B------:R-:W-:Y:S01]  /*0a70*/  IMAD.X R13, RZ, RZ, UR15, P0 ;  /* 0x0000000fff0d7e24 */ /* 0x000fe200080e06ff */
[----:B-1----:R-:W-:-:S02]  /*0a80*/  IADD3 R14, P1, PT, R9, UR14, RZ ;  /* 0x0000000e090e7c10 */ /* 0x002fc4000ff3e0ff */
[----:B------:R-:W-:Y:S01]  /*0a90*/  IADD3 R16, P0, PT, R16, UR14, RZ ;  /* 0x0000000e10107c10 */ /* 0x000fe2000ff1e0ff */
[----:B------:R1:W4:Y:S04]  /*0aa0*/  LDG.E.U8 R9, desc[UR12][R20.64] ;  /* 0x0000000c14097981 */ /* 0x000328000c1e1100 */
[----:B------:R1:W4:Y:S01]  /*0ab0*/  LDG.E.U8 R27, desc[UR12][R12.64] ;  /* 0x0000000c0c1b7981 */ /* 0x000322000c1e1100 */
[----:B0-----:R-:W-:Y:S02]  /*0ac0*/  IMAD R28, R7, UR11, R17 ;  /* 0x0000000b071c7c24 */ /* 0x001fe4000f8e0211 */
[----:B------:R-:W-:Y:S01]  /*0ad0*/  IMAD.X R17, RZ, RZ, UR15, P0 ;  /* 0x0000000fff117e24 */ /* 0x000fe200080e06ff */
[C-C-:B-1----:R-:W-:Y:S02]  /*0ae0*/  VIADDMNMX.U32 R21, R4.reuse, 0xf, R5.reuse, PT ;  /* 0x0000000f04157846 */ /* 0x142fe40003800005 */
[----:B------:R-:W-:-:S03]  /*0af0*/  VIADDMNMX.U32 R12, R4, 0xe, R5, PT ;  /* 0x0000000e040c7846 */ /* 0x000fc60003800005 */
[C---:B------:R-:W-:Y:S01]  /*0b00*/  IMAD R21, R7.reuse, UR11, R21 ;  /* 0x0000000b07157c24 */ /* 0x040fe2000f8e0215 */
[----:B------:R-:W-:Y:S01]  /*0b10*/  IADD3 R28, P0, PT, R28, UR14, RZ ;  /* 0x0000000e1c1c7c10 */ /* 0x000fe2000ff1e0ff */
[----:B------:R-:W-:Y:S01]  /*0b20*/  IMAD.X R15, RZ, RZ, UR15, P1 ;  /* 0x0000000fff0f7e24 */ /* 0x000fe200088e06ff */
[----:B------:R-:W4:Y:S01]  /*0b30*/  LDG.E.U8 R16, desc[UR12][R16.64] ;  /* 0x0000000c10107981 */ /* 0x000f22000c1e1100 */
[----:B------:R-:W-:Y:S01]  /*0b40*/  IMAD R20, R7, UR11, R12 ;  /* 0x0000000b07147c24 */ /* 0x000fe2000f8e020c */
[----:B------:R-:W-:Y:S02]  /*0b50*/  IADD3.X R29, PT, PT, RZ, UR15, RZ, P0, !PT ;  /* 0x0000000fff1d7c10 */ /* 0x000fe400087fe4ff */
[----:B------:R-:W4:Y:S02]  /*0b60*/  LDG.E.U8 R14, desc[UR12][R14.64] ;  /* 0x0000000c0e0e7981 */ /* 0x000f24000c1e1100 */
[----:B------:R-:W-:Y:S02]  /*0b70*/  IADD3 R12, P0, PT, R20, UR14, RZ ;  /* 0x0000000e140c7c10 */ /* 0x000fe4000ff1e0ff */
[----:B------:R-:W-:Y:S01]  /*0b80*/  IADD3 R20, P1, PT, R21, UR14, RZ ;  /* 0x0000000e15147c10 */ /* 0x000fe2000ff3e0ff */
[----:B------:R-:W4:Y:S02]  /*0b90*/  LDG.E.U8 R29, desc[UR12][R28.64] ;  /* 0x0000000c1c1d7981 */ /* 0x000f24000c1e1100 */
[----:B------:R-:W-:-:S02]  /*0ba0*/  IMAD.X R13, RZ, RZ, UR15, P0 ;  /* 0x0000000fff0d7e24 */ /* 0x000fc400080e06ff */
[----:B------:R-:W-:-:S03]  /*0bb0*/  IMAD.X R21, RZ, RZ, UR15, P1 ;  /* 0x0000000fff157e24 */ /* 0x000fc600088e06ff */
[----:B------:R-:W4:Y:S04]  /*0bc0*/  LDG.E.U8 R12, desc[UR12][R12.64] ;  /* 0x0000000c0c0c7981 */ /* 0x000f28000c1e1100 */
[----:B------:R-:W4:Y:S01]  /*0bd0*/  LDG.E.U8 R21, desc[UR12][R20.64] ;  /* 0x0000000c14157981 */ /* 0x000f22000c1e1100 */
[----:B------:R-:W-:-:S04]  /*0be0*/  UIADD3 UR6, UPT, UPT, UR6, 0x10, URZ ;  /* 0x0000001006067890 */ /* 0x000fc8000fffe0ff */
[----:B------:R-:W-:Y:S01]  /*0bf0*/  UISETP.NE.AND UP1, UPT, UR6, URZ, UPT ;  /* 0x000000ff0600728c */ /* 0x000fe2000bf25270 */
[----:B------:R-:W-:Y:S01]  /*0c00*/  VIADD R4, R4, 0x10 ;  /* 0x0000001004047836 */ /* 0x000fe20000000000 */
[----:B------:R-:W-:Y:S01]  /*0c10*/  UIADD3 UR7, UPT, UPT, UR7, 0x10, URZ ;  /* 0x0000001007077890 */ /* 0x000fe2000fffe0ff */
[----:B--2---:R-:W-:-:S04]  /*0c20*/  IADD3 R8, PT, PT, R25, R26, R8 ;  /* 0x0000001a19087210 */ /* 0x004fc80007ffe008 */
[----:B---3--:R-:W-:-:S04]  /*0c30*/  IADD3 R8, PT, PT, R23, R8, R24 ;  /* 0x0000000817087210 */ /* 0x008fc80007ffe018 */
[----:B-----5:R-:W-:-:S04]  /*0c40*/  IADD3 R8, PT, PT, R19, R8, R22 ;  /* 0x0000000813087210 */ /* 0x020fc80007ffe016 */
[----:B----4-:R-:W-:-:S04]  /*0c50*/  IADD3 R8, PT, PT, R11, R8, R18 ;  /* 0x000000080b087210 */ /* 0x010fc80007ffe012 */
[----:B------:R-:W-:-:S04]  /*0c60*/  IADD3 R8, PT, PT, R9, R8, R10 ;  /* 0x0000000809087210 */ /* 0x000fc80007ffe00a */
[----:B------:R-:W-:-:S04]  /*0c70*/  IADD3 R8, PT, PT, R14, R8, R27 ;  /* 0x000000080e087210 */ /* 0x000fc80007ffe01b */
[----:B------:R-:W-:-:S04]  /*0c80*/  IADD3 R8, PT, PT, R29, R8, R16 ;  /* 0x000000081d087210 */ /* 0x000fc80007ffe010 */
[----:B------:R-:W-:Y:S01]  /*0c90*/  IADD3 R26, PT, PT, R21, R8, R12 ;  /* 0x00000008151a7210 */ /* 0x000fe20007ffe00c */
[----:B------:R-:W-:Y:S06]  /*0ca0*/  BRA.U UP1, `(.L_x_5) ;  /* 0xfffffff9018c7547 */ /* 0x000fec000b83ffff */
[----:B------:R-:W-:-:S12]  /*0cb0*/  UIADD3 UR6, UPT, UPT, UR7, -0x7, URZ ;  /* 0xfffffff907067890 */ /* 0x000fd8000fffe0ff */
.L_x_4:
[----:B------:R-:W-:Y:S05]  /*0cc0*/  BRA.U !UP2, `(.L_x_6) ;  /* 0x000000010ac07547 */ /* 0x000fea000b800000 */
[----:B------:R-:W1:Y:S01]  /*0cd0*/  LDCU UR7, c[0x0][0x390] ;  /* 0x00007200ff0777ac */ /* 0x000e620008000800 */
[----:B------:R-:W-:Y:S01]  /*0ce0*/  VIADD R14, R0, UR6 ;  /* 0x00000006000e7c36 */ /* 0x000fe20008000000 */
[----:B------:R-:W2:Y:S04]  /*0cf0*/  LDCU.64 UR14, c[0x0][0x380] ;  /* 0x00007000ff0e77ac */ /* 0x000ea80008000a00 */
[----:B------:R-:W-:Y:S02]  /*0d00*/  VIMNMX.U32 R4, PT, PT, R5, R14, PT ;  /* 0x0000000e05047248 */ /* 0x000fe40003fe0000 */
[C-C-:B------:R-:W-:Y:S02]  /*0d10*/  VIADDMNMX.U32 R10, R14.reuse, 0x2, R5.reuse, PT ;  /* 0x000000020e0a7846 */ /* 0x140fe40003800005 */
[----:B0-----:R-:W-:-:S02]  /*0d20*/  VIADDMNMX.U32 R8, R14, 0x1, R5, PT ;  /* 0x000000010e087846 */ /* 0x001fc40003800005 */
[--C-:B------:R-:W-:Y:S01]  /*0d30*/  VIADDMNMX.U32 R18, R14, 0x3, R5.reuse, PT ;  /* 0x000000030e127846 */ /* 0x100fe20003800005 */
[C---:B-1----:R-:W-:Y:S02]  /*0d40*/  IMAD R4, R7.reuse, UR7, R4 ;  /* 0x0000000707047c24 */ /* 0x042fe4000f8e0204 */
[C---:B------:R-:W-:Y:S02]  /*0d50*/  IMAD R10, R7.reuse, UR7, R10 ;  /* 0x00000007070a7c24 */ /* 0x040fe4000f8e020a */
[C---:B------:R-:W-:Y:S01]  /*0d60*/  IMAD R12, R7.reuse, UR7, R8 ;  /* 0x00000007070c7c24 */ /* 0x040fe2000f8e0208 */
[----:B--2---:R-:W-:Y:S01]  /*0d70*/  IADD3 R8, P0, PT, R4, UR14, RZ ;  /* 0x0000000e04087c10 */ /* 0x004fe2000ff1e0ff */
[C---:B------:R-:W-:Y:S01]  /*0d80*/  IMAD R18, R7.reuse, UR7, R18 ;  /* 0x0000000707127c24 */ /* 0x040fe2000f8e0212 */
[--C-:B------:R-:W-:Y:S02]  /*0d90*/  VIADDMNMX.U32 R20, R14, 0x4, R5.reuse, PT ;  /* 0x000000040e147846 */ /* 0x100fe40003800005 */
[----:B------:R-:W-:Y:S01]  /*0da0*/  IADD3 R10, P2, PT, R10, UR14, RZ ;  /* 0x0000000e0a0a7c10 */ /* 0x000fe2000ff5e0ff */
[----:B------:R-:W-:Y:S01]  /*0db0*/  IMAD.X R9, RZ, RZ, UR15, P0 ;  /* 0x0000000fff097e24 */ /* 0x000fe200080e06ff */
[--C-:B------:R-:W-:Y:S01]  /*0dc0*/  VIADDMNMX.U32 R22, R14, 0x5, R5.reuse, PT ;  /* 0x000000050e167846 */ /* 0x100fe20003800005 */
[C---:B------:R-:W-:Y:S01]  /*0dd0*/  IMAD R20, R7.reuse, UR7, R20 ;  /* 0x0000000707147c24 */ /* 0x040fe2000f8e0214 */
[----:B------:R-:W-:Y:S01]  /*0de0*/  IADD3 R12, P1, PT, R12, UR14, RZ ;  /* 0x0000000e0c0c7c10 */ /* 0x000fe2000ff3e0ff */
[----:B------:R-:W-:Y:S01]  /*0df0*/  IMAD.X R11, RZ, RZ, UR15, P2 ;  /* 0x0000000fff0b7e24 */ /* 0x000fe200090e06ff */
[C-C-:B------:R-:W-:Y:S01]  /*0e00*/  VIADDMNMX.U32 R24, R14.reuse, 0x6, R5.reuse, PT ;  /* 0x000000060e187846 */ /* 0x140fe20003800005 */
[C---:B------:R-:W-:Y:S01]  /*0e10*/  IMAD R22, R7.reuse, UR7, R22 ;  /* 0x0000000707167c24 */ /* 0x040fe2000f8e0216 */
[----:B------:R-:W-:Y:S01]  /*0e20*/  VIADDMNMX.U32 R14, R14, 0x7, R5, PT ;  /* 0x000000070e0e7846 */ /* 0x000fe20003800005 */
[----:B------:R-:W-:Y:S01]  /*0e30*/  IMAD.X R13, RZ, RZ, UR15, P1 ;  /* 0x0000000fff0d7e24 */ /* 0x000fe200088e06ff */
[----:B------:R-:W-:Y:S01]  /*0e40*/  IADD3 R18, P0, PT, R18, UR14, RZ ;  /* 0x0000000e12127c10 */ /* 0x000fe2000ff1e0ff */
[----:B------:R0:W2:Y:S01]  /*0e50*/  LDG.E.U8 R17, desc[UR12][R8.64] ;  /* 0x0000000c08117981 */ /* 0x0000a2000c1e1100 */
[----:B------:R-:W-:-:S02]  /*0e60*/  IMAD R24, R7, UR7, R24 ;  /* 0x0000000707187c24 */ /* 0x000fc4000f8e0218 */
[----:B------:R-:W-:Y:S01]  /*0e70*/  IMAD R14, R7, UR7, R14 ;  /* 0x00000007070e7c24 */ /* 0x000fe2000f8e020e */
[----:B------:R1:W3:Y:S01]  /*0e80*/  LDG.E.U8 R16, desc[UR12][R10.64] ;  /* 0x0000000c0a107981 */ /* 0x0002e2000c1e1100 */
[----:B------:R-:W-:-:S03]  /*0e90*/  IMAD.X R19, RZ, RZ, UR15, P0 ;  /* 0x0000000fff137e24 */ /* 0x000fc600080e06ff */
[----:B------:R4:W2:Y:S01]  /*0ea0*/  LDG.E.U8 R4, desc[UR12][R12.64] ;  /* 0x0000000c0c047981 */ /* 0x0008a2000c1e1100 */
[----:B0-----:R-:W-:-:S03]  /*0eb0*/  IADD3 R8, P1, PT, R20, UR14, RZ ;  /* 0x0000000e14087c10 */ /* 0x001fc6000ff3e0ff */
[----:B------:R-:W3:Y:S01]  /*0ec0*/  LDG.E.U8 R18, desc[UR12][R18.64] ;  /* 0x0000000c12127981 */ /* 0x000ee2000c1e1100 */
[----:B-1----:R-:W-:Y:S01]  /*0ed0*/  IADD3 R10, P0, PT, R22, UR14, RZ ;  /* 0x0000000e160a7c10 */ /* 0x002fe2000ff1e0ff */
[----:B------:R-:W-:Y:S01]  /*0ee0*/  IMAD.X R9, RZ, RZ, UR15, P1 ;  /* 0x0000000fff097e24 */ /* 0x000fe200088e06ff */
[----:B------:R-:W-:Y:S02]  /*0ef0*/  IADD3 R14, P1, PT, R14, UR14, RZ ;  /* 0x0000000e0e0e7c10 */ /* 0x000fe4000ff3e0ff */
[----:B----4-:R-:W-:Y:S01]  /*0f00*/  IADD3 R12, P2, PT, R24, UR14, RZ ;  /* 0x0000000e180c7c10 */ /* 0x010fe2000ff5e0ff */
[----:B------:R-:W-:Y:S02]  /*0f10*/  IMAD.X R11, RZ, RZ, UR15, P0 ;  /* 0x0000000fff0b7e24 */ /* 0x000fe400080e06ff */
[----:B------:R-:W-:Y:S01]  /*0f20*/  IMAD.X R15, RZ, RZ, UR15, P1 ;  /* 0x0000000fff0f7e24 */ /* 0x000fe200088e06ff */
[----:B------:R-:W4:Y:S01]  /*0f30*/  LDG.E.U8 R9, desc[UR12][R8.64] ;  /* 0x0000000c08097981 */ /* 0x000f22000c1e1100 */
[----:B------:R-:W-:-:S03]  /*0f40*/  IMAD.X R13, RZ, RZ, UR15, P2 ;  /* 0x0000000fff0d7e24 */ /* 0x000fc600090e06ff */
[----:B------:R-:W4:Y:S04]  /*0f50*/  LDG.E.U8 R10, desc[UR12][R10.64] ;  /* 0x0000000c0a0a7981 */ /* 0x000f28000c1e1100 */
[----:B------:R-:W5:Y:S04]  /*0f60*/  LDG.E.U8 R13, desc[UR12][R12.64] ;  /* 0x0000000c0c0d7981 */ /* 0x000f68000c1e1100 */
[----:B------:R-:W5:Y:S01]  /*0f70*/  LDG.E.U8 R14, desc[UR12][R14.64] ;  /* 0x0000000c0e0e7981 */ /* 0x000f62000c1e1100 */
[----:B------:R-:W-:Y:S01]  /*0f80*/  UIADD3 UR6, UPT, UPT, UR6, 0x8, URZ ;  /* 0x0000000806067890 */ /* 0x000fe2000fffe0ff */
[----:B--2---:R-:W-:-:S04]  /*0f90*/  IADD3 R17, PT, PT, R4, R26, R17 ;  /* 0x0000001a04117210 */ /* 0x004fc80007ffe011 */
[----:B---3--:R-:W-:-:S04]  /*0fa0*/  IADD3 R16, PT, PT, R18, R17, R16 ;  /* 0x0000001112107210 */ /* 0x008fc80007ffe010 */
[----:B----4-:R-:W-:-:S04]  /*0fb0*/  IADD3 R16, PT, PT, R10, R16, R9 ;  /* 0x000000100a107210 */ /* 0x010fc80007ffe009 */
[----:B-----5:R-:W-:-:S07]  /*0fc0*/  IADD3 R26, PT, PT, R14, R16, R13 ;  /* 0x000000100e1a7210 */ /* 0x020fce0007ffe00d */
.L_x_6:
[----:B------:R-:W-:Y:S05]  /*0fd0*/  BRA.U !UP3, `(.L_x_7) ;  /* 0x000000010b687547 */ /* 0x000fea000b800000 */
[----:B------:R-:W1:Y:S01]  /*0fe0*/  LDCU UR7, c[0x0][0x390] ;  /* 0x00007200ff0777ac */ /* 0x000e620008000800 */
[----:B------:R-:W-:Y:S01]  /*0ff0*/  VIADD R4, R0, UR6 ;  /* 0x0000000600047c36 */ /* 0x000fe20008000000 */
[----:B------:R-:W2:Y:S04]  /*1000*/  LDCU.64 UR14, c[0x0][0x380] ;  /* 0x00007000ff0e77ac */ /* 0x000ea80008000a00 */
[----:B0-----:R-:W-:Y:S02]  /*1010*/  VIMNMX.U32 R8, PT, PT, R5, R4, PT ;  /* 0x0000000405087248 */ /* 0x001fe40003fe0000 */
[C-C-:B------:R-:W-:Y:S02]  /*1020*/  VIADDMNMX.U32 R10, R4.reuse, 0x1, R5.reuse, PT ;  /* 0x00000001040a7846 */ /* 0x140fe40003800005 */
[----:B------:R-:W-:-:S02]  /*1030*/  VIADDMNMX.U32 R12, R4, 0x2, R5, PT ;  /* 0x00000002040c7846 */ /* 0x000fc40003800005 */
[----:B------:R-:W-:Y:S01]  /*1040*/  VIADDMNMX.U32 R4, R4, 0x3, R5, PT ;  /* 0x0000000304047846 */ /* 0x000fe20003800005 */
[C---:B-1----:R-:W-:Y:S02]  /*1050*/  IMAD R8, R7.reuse, UR7, R8 ;  /* 0x0000000707087c24 */ /* 0x042fe4000f8e0208 */
[C---:B------:R-:W-:Y:S02]  /*1060*/  IMAD R10, R7.reuse, UR7, R10 ;  /* 0x00000007070a7c24 */ /* 0x040fe4000f8e020a */
[C---:B------:R-:W-:Y:S01]  /*1070*/  IMAD R12, R7.reuse, UR7, R12 ;  /* 0x00000007070c7c24 */ /* 0x040fe2000f8e020c */
[----:B--2---:R-:W-:Y:S01]  /*1080*/  IADD3 R8, P0, PT, R8, UR14, RZ ;  /* 0x0000000e08087c10 */ /* 0x004fe2000ff1e0ff */
[----:B------:R-:W-:Y:S01]  /*1090*/  IMAD R4, R7, UR7, R4 ;  /* 0x0000000707047c24 */ /* 0x000fe2000f8e0204 */
[----:B------:R-:W-:Y:S02]  /*10a0*/  IADD3 R10, P1, PT, R10, UR14, RZ ;  /* 0x0000000e0a0a7c10 */ /* 0x000fe4000ff3e0ff */
[----:B------:R-:W-:Y:S01]  /*10b0*/  IADD3 R12, P2, PT, R12, UR14, RZ ;  /* 0x0000000e0c0c7c10 */ /* 0x000fe2000ff5e0ff */
[----:B------:R-:W-:Y:S01]  /*10c0*/  IMAD.X R9, RZ, RZ, UR15, P0 ;  /* 0x0000000fff097e24 */ /* 0x000fe200080e06ff */
[----:B------:R-:W-:Y:S01]  /*10d0*/  IADD3 R14, P0, PT, R4, UR14, RZ ;  /* 0x0000000e040e7c10 */ /* 0x000fe2000ff1e0ff */
[----:B------:R-:W-:Y:S01]  /*10e0*/  IMAD.X R11, RZ, RZ, UR15, P1 ;  /* 0x0000000fff0b7e24 */ /* 0x000fe200088e06ff */
[----:B------:R-:W-:-:S03]  /*10f0*/  IADD3.X R13, PT, PT, RZ, UR15, RZ, P2, !PT ;  /* 0x0000000fff0d7c10 */ /* 0x000fc600097fe4ff */
[----:B------:R-:W-:Y:S01]  /*1100*/  IMAD.X R15, RZ, RZ, UR15, P0 ;  /* 0x0000000fff0f7e24 */ /* 0x000fe200080e06ff */
[----:B------:R-:W2:Y:S04]  /*1110*/  LDG.E.U8 R9, desc[UR12][R8.64] ;  /* 0x0000000c08097981 */ /* 0x000ea8000c1e1100 */
[----:B------:R-:W2:Y:S04]  /*1120*/  LDG.E.U8 R10, desc[UR12][R10.64] ;  /* 0x0000000c0a0a7981 */ /* 0x000ea8000c1e1100 */
[----:B------:R-:W3:Y:S04]  /*1130*/  LDG.E.U8 R13, desc[UR12][R12.64] ;  /* 0x0000000c0c0d7981 */ /* 0x000ee8000c1e1100 */
[----:B------:R-:W3:Y:S01]  /*1140*/  LDG.E.U8 R14, desc[UR12][R14.64] ;  /* 0x0000000c0e0e7981 */ /* 0x000ee2000c1e1100 */
[----:B------:R-:W-:Y:S01]  /*1150*/  UIADD3 UR6, UPT, UPT, UR6, 0x4, URZ ;  /* 0x0000000406067890 */ /* 0x000fe2000fffe0ff */
[----:B--2---:R-:W-:-:S04]  /*1160*/  IADD3 R26, PT, PT, R10, R26, R9 ;  /* 0x0000001a0a1a7210 */ /* 0x004fc80007ffe009 */
[----:B---3--:R-:W-:-:S07]  /*1170*/  IADD3 R26, PT, PT, R14, R26, R13 ;  /* 0x0000001a0e1a7210 */ /* 0x008fce0007ffe00d */
.L_x_7:
[----:B------:R-:W1:Y:S01]  /*1180*/  LDC R14, c[0x0][0x398] ;  /* 0x0000e600ff0e7b82 */ /* 0x000e620000000800 */
[----:B------:R-:W2:Y:S01]  /*1190*/  LDCU UR7, c[0x0][0x390] ;  /* 0x00007200ff0777ac */ /* 0x000ea20008000800 */
[----:B------:R-:W-:Y:S01]  /*11a0*/  VIADD R12, R0, UR6 ;  /* 0x00000006000c7c36 */ /* 0x000fe20008000000 */
[----:B------:R-:W3:Y:S04]  /*11b0*/  LDCU.64 UR14, c[0x0][0x380] ;  /* 0x00007000ff0e77ac */ /* 0x000ee80008000a00 */
[----:B------:R-:W-:-:S05]  /*11c0*/  VIMNMX.U32 R4, PT, PT, R5, R12, PT ;  /* 0x0000000c05047248 */ /* 0x000fca0003fe0000 */
[----:B--2---:R-:W-:Y:S01]  /*11d0*/  IMAD R4, R7, UR7, R4 ;  /* 0x0000000707047c24 */ /* 0x004fe2000f8e0204 */
[----:B-1----:R-:W-:-:S13]  /*11e0*/  LOP3.LUT P0, RZ, R14, 0x2, RZ, 0xc0, !PT ;  /* 0x000000020eff7812 */ /* 0x002fda000780c0ff */
[C-C-:B0-----:R-:W-:Y:S02]  /*11f0*/  @P0 VIADDMNMX.U32 R8, R12.reuse, 0x1, R5.reuse, PT ;  /* 0x000000010c080846 */ /* 0x141fe40003800005 */
[----:B------:R-:W-:-:S03]  /*1200*/  @P0 VIADDMNMX.U32 R12, R12, 0x2, R5, PT ;  /* 0x000000020c0c0846 */ /* 0x000fc60003800005 */
[C---:B------:R-:W-:Y:S01]  /*1210*/  @P0 IMAD R10, R7.reuse, UR7, R8 ;  /* 0x00000007070a0c24 */ /* 0x040fe2000f8e0208 */
[----:B---3--:R-:W-:Y:S01]  /*1220*/  IADD3 R8, P1, PT, R4, UR14, RZ ;  /* 0x0000000e04087c10 */ /* 0x008fe2000ff3e0ff */
[----:B------:R-:W-:-:S03]  /*1230*/  @P0 IMAD R12, R7, UR7, R12 ;  /* 0x00000007070c0c24 */ /* 0x000fc6000f8e020c */
[----:B------:R-:W-:Y:S01]  /*1240*/  @P0 IADD3 R10, P2, PT, R10, UR14, RZ ;  /* 0x0000000e0a0a0c10 */ /* 0x000fe2000ff5e0ff */
[----:B------:R-:W-:Y:S01]  /*1250*/  IMAD.X R9, RZ, RZ, UR15, P1 ;  /* 0x0000000fff097e24 */ /* 0x000fe200088e06ff */
[----:B------:R-:W-:-:S03]  /*1260*/  @P0 IADD3 R12, P3, PT, R12, UR14, RZ ;  /* 0x0000000e0c0c0c10 */ /* 0x000fc6000ff7e0ff */
[----:B------:R-:W-:Y:S02]  /*1270*/  @P0 IMAD.X R11, RZ, RZ, UR15, P2 ;  /* 0x0000000fff0b0e24 */ /* 0x000fe400090e06ff */
[----:B------:R-:W-:Y:S01]  /*1280*/  @P0 IMAD.X R13, RZ, RZ, UR15, P3 ;  /* 0x0000000fff0d0e24 */ /* 0x000fe200098e06ff */
[----:B------:R-:W2:Y:S04]  /*1290*/  LDG.E.U8 R9, desc[UR12][R8.64] ;  /* 0x0000000c08097981 */ /* 0x000ea8000c1e1100 */
[----:B------:R-:W3:Y:S04]  /*12a0*/  @P0 LDG.E.U8 R11, desc[UR12][R10.64] ;  /* 0x0000000c0a0b0981 */ /* 0x000ee8000c1e1100 */
[----:B------:R-:W3:Y:S01]  /*12b0*/  @P0 LDG.E.U8 R12, desc[UR12][R12.64] ;  /* 0x0000000c0c0c0981 */ /* 0x000ee2000c1e1100 */
[----:B--2---:R-:W-:-:S05]  /*12c0*/  IMAD.IADD R26, R9, 0x1, R26 ;  /* 0x00000001091a7824 */ /* 0x004fca00078e021a */
[----:B---3--:R-:W-:Y:S01]  /*12d0*/  @P0 IADD3 R26, PT, PT, R12, R26, R11 ;  /* 0x0000001a0c1a0210 */ /* 0x008fe20007ffe00b */
[----:B------:R-:W-:Y:S06]  /*12e0*/  BRA.U UP4, `(.L_x_8) ;  /* 0xfffffff104d07547 */ /* 0x000fec000b83ffff */
[----:B------:R-:W-:Y:S01]  /*12f0*/  IMAD R7, R14, R14, RZ ;  /* 0x0000000e0e077224 */ /* 0x000fe200078e02ff */
[----:B------:R-:W0:Y:S01]  /*1300*/  LDCU.64 UR4, c[0x0][0x388] ;  /* 0x00007100ff0477ac */ /* 0x000e220008000a00 */
[----:B------:R-:W-:Y:S02]  /*1310*/  IMAD R3, R3, UR7, R0 ;  /* 0x0000000703037c24 */ /* 0x000fe4000f8e0200 */
[----:B------:R-:W1:Y:S01]  /*1320*/  I2F.U32.RP R2, R7 ;  /* 0x0000000700027306 */ /* 0x000e620000209000 */
[----:B------:R-:W-:Y:S01]  /*1330*/  IMAD.MOV R9, RZ, RZ, -R7 ;  /* 0x000000ffff097224 */ /* 0x000fe200078e0a07 */
[----:B------:R-:W-:-:S06]  /*1340*/  ISETP.NE.U32.AND P2, PT, R7, RZ, PT ;  /* 0x000000ff0700720c */ /* 0x000fcc0003f45070 */
[----:B-1----:R-:W1:Y:S02]  /*1350*/  MUFU.RCP R2, R2 ;  /* 0x0000000200027308 */ /* 0x002e640000001000 */
[----:B-1----:R-:W-:-:S06]  /*1360*/  VIADD R4, R2, 0xffffffe ;  /* 0x0ffffffe02047836 */ /* 0x002fcc0000000000 */
[----:B------:R1:W2:Y:S02]  /*1370*/  F2I.FTZ.U32.TRUNC.NTZ R5, R4 ;  /* 0x0000000400057305 */ /* 0x0002a4000021f000 */
[----:B-1----:R-:W-:Y:S02]  /*1380*/  IMAD.MOV.U32 R4, RZ, RZ, RZ ;  /* 0x000000ffff047224 */ /* 0x002fe400078e00ff */
[----:B--2---:R-:W-:-:S04]  /*1390*/  IMAD R9, R9, R5, RZ ;  /* 0x0000000509097224 */ /* 0x004fc800078e02ff */
[----:B------:R-:W-:-:S06]  /*13a0*/  IMAD.HI.U32 R5, R5, R9, R4 ;  /* 0x0000000905057227 */ /* 0x000fcc00078e0004 */
[----:B------:R-:W-:-:S04]  /*13b0*/  IMAD.HI.U32 R5, R5, R26, RZ ;  /* 0x0000001a05057227 */ /* 0x000fc800078e00ff */
[----:B------:R-:W-:-:S04]  /*13c0*/  IMAD.MOV R6, RZ, RZ, -R5 ;  /* 0x000000ffff067224 */ /* 0x000fc800078e0a05 */
[----:B------:R-:W-:-:S05]  /*13d0*/  IMAD R26, R7, R6, R26 ;  /* 0x00000006071a7224 */ /* 0x000fca00078e021a */
[----:B------:R-:W-:-:S13]  /*13e0*/  ISETP.GE.U32.AND P0, PT, R26, R7, PT ;  /* 0x000000071a00720c */ /* 0x000fda0003f06070 */
[----:B------:R-:W-:Y:S02]  /*13f0*/  @P0 IMAD.IADD R26, R26, 0x1, -R7 ;  /* 0x000000011a1a0824 */ /* 0x000fe400078e0a07 */
[----:B------:R-:W-:Y:S01]  /*1400*/  @P0 VIADD R5, R5, 0x1 ;  /* 0x0000000105050836 */ /* 0x000fe20000000000 */
[----:B0-----:R-:W-:Y:S02]  /*1410*/  IADD3 R2, P0, PT, R3, UR4, RZ ;  /* 0x0000000403027c10 */ /* 0x001fe4000ff1e0ff */
[----:B------:R-:W-:-:S03]  /*1420*/  ISETP.GE.U32.AND P1, PT, R26, R7, PT ;  /* 0x000000071a00720c */ /* 0x000fc60003f26070 */
[----:B------:R-:W-:-:S10]  /*1430*/  IMAD.X R3, RZ, RZ, UR5, P0 ;  /* 0x00000005ff037e24 */ /* 0x000fd400080e06ff */
[----:B------:R-:W-:Y:S01]  /*1440*/  @P1 VIADD R5, R5, 0x1 ;  /* 0x0000000105051836 */ /* 0x000fe20000000000 */
[----:B------:R-:W-:-:S05]  /*1450*/  @!P2 LOP3.LUT R5, RZ, R7, RZ, 0x33, !PT ;  /* 0x00000007ff05a212 */ /* 0x000fca00078e33ff */
[----:B------:R-:W-:Y:S01]  /*1460*/  STG.E.U8 desc[UR12][R2.64], R5 ;  /* 0x0000000502007986 */ /* 0x000fe2000c10110c */
[----:B------:R-:W-:Y:S05]  /*1470*/  EXIT ;  /* 0x000000000000794d */ /* 0x000fea0003800000 */
.L_x_9:
[----:B------:R-:W-:-:S00]  /*1480*/  BRA `(.L_x_9) ;  /* 0xfffffffc00fc7947 */ /* 0x000fc0000383ffff */
[----:B------:R-:W-:-:S00]  /*1490*/  NOP ;  /* 0x0000000000007918 */ /* 0x000fc00000000000 */
        /* <DEDUP_REMOVED lines=14> */
.L_x_10:


//--------------------- .nv.shared.reserved.0     --------------------------
	.section	.nv.shared.reserved.0,"aw",@nobits
	.weak		__nv_reservedSMEM_offset_0_alias
	.size		__nv_reservedSMEM_offset_0_alias, 0, 64
	.other		__nv_reservedSMEM_offset_0_alias,@"STO_CUDA_RESERVED_SHARED STV_DEFAULT"
__nv_reservedSMEM_offset_0_alias:
	.zero		0
	.zero		64


//--------------------- .nv.constant0.applyFilter --------------------------
	.section	.nv.constant0.applyFilter,"a",@progbits
	.sectionflags	@""
	.align	4
.nv.constant0.applyFilter:
	.zero		924


//--------------------- SYMBOLS --------------------------

	.type		.nv.reservedSmem.offset0,@object
	.size		.nv.reservedSmem.offset0,0x4
